//
// Generated by NVIDIA NVVM Compiler
//
// Compiler Build ID: CL-36424714
// Cuda compilation tools, release 13.0, V13.0.88
// Based on NVVM 20.0.0
//

.version 9.0
.target sm_100
.address_size 64

	// .globl	_Z7ReversePiS_

.visible .entry _Z7ReversePiS_(
	.param .u64 .ptr .align 1 _Z7ReversePiS__param_0,
	.param .u64 .ptr .align 1 _Z7ReversePiS__param_1
)
{
	.reg .b32 	%r<11>;
	.reg .b64 	%rd<5>;

	ld.param.u64 	%rd1, [_Z7ReversePiS__param_0];
	ld.param.u64 	%rd2, [_Z7ReversePiS__param_1];
	cvta.to.global.u64 	%rd3, %rd1;
	cvta.to.global.u64 	%rd4, %rd2;
	ld.global.u32 	%r1, [%rd3+36];
	st.global.u32 	[%rd4], %r1;
	ld.global.u32 	%r2, [%rd3+32];
	st.global.u32 	[%rd4+4], %r2;
	ld.global.u32 	%r3, [%rd3+28];
	st.global.u32 	[%rd4+8], %r3;
	ld.global.u32 	%r4, [%rd3+24];
	st.global.u32 	[%rd4+12], %r4;
	ld.global.u32 	%r5, [%rd3+20];
	st.global.u32 	[%rd4+16], %r5;
	ld.global.u32 	%r6, [%rd3+16];
	st.global.u32 	[%rd4+20], %r6;
	ld.global.u32 	%r7, [%rd3+12];
	st.global.u32 	[%rd4+24], %r7;
	ld.global.u32 	%r8, [%rd3+8];
	st.global.u32 	[%rd4+28], %r8;
	ld.global.u32 	%r9, [%rd3+4];
	st.global.u32 	[%rd4+32], %r9;
	ld.global.u32 	%r10, [%rd3];
	st.global.u32 	[%rd4+36], %r10;
	ret;

}
	// .globl	_Z8Reverse2PiS_
.visible .entry _Z8Reverse2PiS_(
	.param .u64 .ptr .align 1 _Z8Reverse2PiS__param_0,
	.param .u64 .ptr .align 1 _Z8Reverse2PiS__param_1
)
{
	.reg .b32 	%r<3>;
	.reg .b64 	%rd<8>;

	ld.param.u64 	%rd1, [_Z8Reverse2PiS__param_0];
	ld.param.u64 	%rd2, [_Z8Reverse2PiS__param_1];
	cvta.to.global.u64 	%rd3, %rd2;
	cvta.to.global.u64 	%rd4, %rd1;
	mov.u32 	%r1, %tid.x;
	mul.wide.u32 	%rd5, %r1, 4;
	sub.s64 	%rd6, %rd4, %rd5;
	ld.global.u32 	%r2, [%rd6+36];
	add.s64 	%rd7, %rd3, %rd5;
	st.global.u32 	[%rd7], %r2;
	ret;

}


// ===== COMPILED SASS (sm_100) =====

	.target	sm_100

	.elftype	@"ET_EXEC"


//--------------------- .note.nv.tkinfo           --------------------------
	.section	.note.nv.tkinfo,"",@"SHT_NOTE"
	.sectionflags	@"SHF_NOTE_NV_TKINFO"
	.tkinfo
        /*0018*/ 	.word	0x00000002
        /*0030*/ 	.string	""
        /*0030*/ 	.string	"ptxas"
        /*0030*/ 	.string	"Cuda compilation tools, release 13.0, V13.0.88"
        /*0030*/ 	.string	"Build cuda_13.0.r13.0/compiler.36424714_0"
        /*0030*/ 	.string	"-arch sm_100 -m 64 "



//--------------------- .note.nv.cuinfo           --------------------------
	.section	.note.nv.cuinfo,"",@"SHT_NOTE"
	.sectionflags	@"SHF_NOTE_NV_CUINFO"
        /*0018*/ 	.short	0x0002
        /*001a*/ 	.short	0x0064
        /*001c*/ 	.short	0x0082
	.zero		2


//--------------------- .nv.info                  --------------------------
	.section	.nv.info,"",@"SHT_CUDA_INFO"
	.align	4


	//----- nvinfo : EIATTR_REGCOUNT
	.align		4
        /*0000*/ 	.byte	0x04, 0x2f
        /*0002*/ 	.short	(.L_1 - .L_0)
	.align		4
.L_0:
        /*0004*/ 	.word	index@(_Z7ReversePiS_)
        /*0008*/ 	.word	0x00000014


	//----- nvinfo : EIATTR_FRAME_SIZE
	.align		4
.L_1:
        /*000c*/ 	.byte	0x04, 0x11
        /*000e*/ 	.short	(.L_3 - .L_2)
	.align		4
.L_2:
        /*0010*/ 	.word	index@(_Z7ReversePiS_)
        /*0014*/ 	.word	0x00000000


	//----- nvinfo : EIATTR_REGCOUNT
	.align		4
.L_3:
        /*0018*/ 	.byte	0x04, 0x2f
        /*001a*/ 	.short	(.L_5 - .L_4)
	.align		4
.L_4:
        /*001c*/ 	.word	index@(_Z8Reverse2PiS_)
        /*0020*/ 	.word	0x00000008


	//----- nvinfo : EIATTR_FRAME_SIZE
	.align		4
.L_5:
        /*0024*/ 	.byte	0x04, 0x11
        /*0026*/ 	.short	(.L_7 - .L_6)
	.align		4
.L_6:
        /*0028*/ 	.word	index@(_Z8Reverse2PiS_)
        /*002c*/ 	.word	0x00000000


	//----- nvinfo : EIATTR_MIN_STACK_SIZE
	.align		4
.L_7:
        /*0030*/ 	.byte	0x04, 0x12
        /*0032*/ 	.short	(.L_9 - .L_8)
	.align		4
.L_8:
        /*0034*/ 	.word	index@(_Z8Reverse2PiS_)
        /*0038*/ 	.word	0x00000000


	//----- nvinfo : EIATTR_MIN_STACK_SIZE
	.align		4
.L_9:
        /*003c*/ 	.byte	0x04, 0x12
        /*003e*/ 	.short	(.L_11 - .L_10)
	.align		4
.L_10:
        /*0040*/ 	.word	index@(_Z7ReversePiS_)
        /*0044*/ 	.word	0x00000000
.L_11:


//--------------------- .nv.compat                --------------------------
	.section	.nv.compat,"",@"SHT_CUDA_COMPAT_INFO"
	.align	4
        /*0000*/ 	.byte	0x02, 0x09, 0x00, 0x00, 0x02, 0x02, 0x01, 0x00, 0x02, 0x05, 0x05, 0x00, 0x03, 0x07, 0x01, 0x01
        /*0010*/ 	.byte	0x02, 0x03, 0x00, 0x00, 0x02, 0x06, 0x01, 0x00, 0x04, 0x0b, 0x08, 0x00, 0x09, 0x00, 0x00, 0x00
        /*0020*/ 	.byte	0x00, 0x00, 0x00, 0x00


//--------------------- .nv.info._Z8Reverse2PiS_  --------------------------
	.section	.nv.info._Z8Reverse2PiS_,"",@"SHT_CUDA_INFO"
	.sectionflags	@""
	.align	4


	//----- nvinfo : EIATTR_CUDA_API_VERSION
	.align		4
        /*0000*/ 	.byte	0x04, 0x37
        /*0002*/ 	.short	(.L_13 - .L_12)
.L_12:
        /*0004*/ 	.word	0x00000082


	//----- nvinfo : EIATTR_KPARAM_INFO
	.align		4
.L_13:
        /*0008*/ 	.byte	0x04, 0x17
        /*000a*/ 	.short	(.L_15 - .L_14)
.L_14:
        /*000c*/ 	.word	0x00000000
        /*0010*/ 	.short	0x0001
        /*0012*/ 	.short	0x0008
        /*0014*/ 	.byte	0x00, 0xf5, 0x21, 0x00


	//----- nvinfo : EIATTR_KPARAM_INFO
	.align		4
.L_15:
        /*0018*/ 	.byte	0x04, 0x17
        /*001a*/ 	.short	(.L_17 - .L_16)
.L_16:
        /*001c*/ 	.word	0x00000000
        /*0020*/ 	.short	0x0000
        /*0022*/ 	.short	0x0000
        /*0024*/ 	.byte	0x00, 0xf5, 0x21, 0x00


	//----- nvinfo : EIATTR_SPARSE_MMA_MASK
	.align		4
.L_17:
        /*0028*/ 	.byte	0x03, 0x50
        /*002a*/ 	.short	0x0000


	//----- nvinfo : EIATTR_MAXREG_COUNT
	.align		4
        /*002c*/ 	.byte	0x03, 0x1b
        /*002e*/ 	.short	0x00ff


	//----- nvinfo : EIATTR_MERCURY_ISA_VERSION
	.align		4
        /*0030*/ 	.byte	0x03, 0x5f
        /*0032*/ 	.short	0x0101


	//----- nvinfo : EIATTR_VRC_CTA_INIT_COUNT
	.align		4
        /*0034*/ 	.byte	0x02, 0x4a
	.zero		1
	.zero		1


	//----- nvinfo : EIATTR_EXIT_INSTR_OFFSETS
	.align		4
        /*0038*/ 	.byte	0x04, 0x1c
        /*003a*/ 	.short	(.L_19 - .L_18)


	//   ....[0]....
.L_18:
        /*003c*/ 	.word	0x000000b0


	//----- nvinfo : EIATTR_CBANK_PARAM_SIZE
	.align		4
.L_19:
        /*0040*/ 	.byte	0x03, 0x19
        /*0042*/ 	.short	0x0010


	//----- nvinfo : EIATTR_PARAM_CBANK
	.align		4
        /*0044*/ 	.byte	0x04, 0x0a
        /*0046*/ 	.short	(.L_21 - .L_20)
	.align		4
.L_20:
        /*0048*/ 	.word	index@(.nv.constant0._Z8Reverse2PiS_)
        /*004c*/ 	.short	0x0380
        /*004e*/ 	.short	0x0010


	//----- nvinfo : EIATTR_SW_WAR
	.align		4
.L_21:
        /*0050*/ 	.byte	0x04, 0x36
        /*0052*/ 	.short	(.L_23 - .L_22)
.L_22:
        /*0054*/ 	.word	0x00000008
.L_23:


//--------------------- .nv.info._Z7ReversePiS_   --------------------------
	.section	.nv.info._Z7ReversePiS_,"",@"SHT_CUDA_INFO"
	.sectionflags	@""
	.align	4


	//----- nvinfo : EIATTR_CUDA_API_VERSION
	.align		4
        /*0000*/ 	.byte	0x04, 0x37
        /*0002*/ 	.short	(.L_25 - .L_24)
.L_24:
        /*0004*/ 	.word	0x00000082


	//----- nvinfo : EIATTR_KPARAM_INFO
	.align		4
.L_25:
        /*0008*/ 	.byte	0x04, 0x17
        /*000a*/ 	.short	(.L_27 - .L_26)
.L_26:
        /*000c*/ 	.word	0x00000000
        /*0010*/ 	.short	0x0001
        /*0012*/ 	.short	0x0008
        /*0014*/ 	.byte	0x00, 0xf5, 0x21, 0x00


	//----- nvinfo : EIATTR_KPARAM_INFO
	.align		4
.L_27:
        /*0018*/ 	.byte	0x04, 0x17
        /*001a*/ 	.short	(.L_29 - .L_28)
.L_28:
        /*001c*/ 	.word	0x00000000
        /*0020*/ 	.short	0x0000
        /*0022*/ 	.short	0x0000
        /*0024*/ 	.byte	0x00, 0xf5, 0x21, 0x00


	//----- nvinfo : EIATTR_SPARSE_MMA_MASK
	.align		4
.L_29:
        /*0028*/ 	.byte	0x03, 0x50
        /*002a*/ 	.short	0x0000


	//----- nvinfo : EIATTR_MAXREG_COUNT
	.align		4
        /*002c*/ 	.byte	0x03, 0x1b
        /*002e*/ 	.short	0x00ff


	//----- nvinfo : EIATTR_MERCURY_ISA_VERSION
	.align		4
        /*0030*/ 	.byte	0x03, 0x5f
        /*0032*/ 	.short	0x0101


	//----- nvinfo : EIATTR_VRC_CTA_INIT_COUNT
	.align		4
        /*0034*/ 	.byte	0x02, 0x4a
	.zero		1
	.zero		1


	//----- nvinfo : EIATTR_EXIT_INSTR_OFFSETS
	.align		4
        /*0038*/ 	.byte	0x04, 0x1c
        /*003a*/ 	.short	(.L_31 - .L_30)


	//   ....[0]....
.L_30:
        /*003c*/ 	.word	0x00000180


	//----- nvinfo : EIATTR_CBANK_PARAM_SIZE
	.align		4
.L_31:
        /*0040*/ 	.byte	0x03, 0x19
        /*0042*/ 	.short	0x0010


	//----- nvinfo : EIATTR_PARAM_CBANK
	.align		4
        /*0044*/ 	.byte	0x04, 0x0a
        /*0046*/ 	.short	(.L_33 - .L_32)
	.align		4
.L_32:
        /*0048*/ 	.word	index@(.nv.constant0._Z7ReversePiS_)
        /*004c*/ 	.short	0x0380
        /*004e*/ 	.short	0x0010


	//----- nvinfo : EIATTR_SW_WAR
	.align		4
.L_33:
        /*0050*/ 	.byte	0x04, 0x36
        /*0052*/ 	.short	(.L_35 - .L_34)
.L_34:
        /*0054*/ 	.word	0x00000008
.L_35:


//--------------------- .nv.callgraph             --------------------------
	.section	.nv.callgraph,"",@"SHT_CUDA_CALLGRAPH"
	.align	4
	.sectionentsize	8
	.align		4
        /*0000*/ 	.word	0x00000000
	.align		4
        /*0004*/ 	.word	0xffffffff
	.align		4
        /*0008*/ 	.word	0x00000000
	.align		4
        /*000c*/ 	.word	0xfffffffe
	.align		4
        /*0010*/ 	.word	0x00000000
	.align		4
        /*0014*/ 	.word	0xfffffffd
	.align		4
        /*0018*/ 	.word	0x00000000
	.align		4
        /*001c*/ 	.word	0xfffffffc


//--------------------- .text._Z8Reverse2PiS_     --------------------------
	.section	.text._Z8Reverse2PiS_,"ax",@progbits
	.align	128
        .global         _Z8Reverse2PiS_
        .type           _Z8Reverse2PiS_,@function
        .size           _Z8Reverse2PiS_,(.L_x_2 - _Z8Reverse2PiS_)
        .other          _Z8Reverse2PiS_,@"STO_CUDA_ENTRY STV_DEFAULT"
_Z8Reverse2PiS_:
.text._Z8Reverse2PiS_:
[----:B------:R-:W-:Y:S01]  /*0000*/  LDC R1, c[0x0][0x37c] ;  /* 0x0000df00ff017b82 */ /* 0x000fe20000000800 */
[----:B------:R-:W0:Y:S01]  /*0010*/  S2R R2, SR_TID.X ;  /* 0x0000000000027919 */ /* 0x000e220000002100 */
[----:B------:R-:W1:Y:S01]  /*0020*/  LDCU.128 UR8, c[0x0][0x380] ;  /* 0x00007000ff0877ac */ /* 0x000e620008000c00 */
[----:B------:R-:W2:Y:S01]  /*0030*/  LDCU.64 UR4, c[0x0][0x358] ;  /* 0x00006b00ff0477ac */ /* 0x000ea20008000a00 */
[----:B0-----:R-:W-:-:S03]  /*0040*/  IMAD.WIDE.U32 R2, R2, 0x4, RZ ;  /* 0x0000000402027825 */ /* 0x001fc600078e00ff */
[----:B-1----:R-:W-:-:S04]  /*0050*/  IADD3 R4, P0, PT, -R2, UR8, RZ ;  /* 0x0000000802047c10 */ /* 0x002fc8000ff1e1ff */
[----:B------:R-:W-:-:S06]  /*0060*/  IADD3.X R5, PT, PT, ~R3, UR9, RZ, P0, !PT ;  /* 0x0000000903057c10 */ /* 0x000fcc00087fe5ff */
[----:B--2---:R-:W2:Y:S01]  /*0070*/  LDG.E R5, desc[UR4][R4.64+0x24] ;  /* 0x0000240404057981 */ /* 0x004ea2000c1e1900 */
[----:B------:R-:W-:-:S04]  /*0080*/  IADD3 R2, P0, PT, R2, UR10, RZ ;  /* 0x0000000a02027c10 */ /* 0x000fc8000ff1e0ff */
[----:B------:R-:W-:-:S05]  /*0090*/  IADD3.X R3, PT, PT, R3, UR11, RZ, P0, !PT ;  /* 0x0000000b03037c10 */ /* 0x000fca00087fe4ff */
[----:B--2---:R-:W-:Y:S01]  /*00a0*/  STG.E desc[UR4][R2.64], R5 ;  /* 0x0000000502007986 */ /* 0x004fe2000c101904 */
[----:B------:R-:W-:Y:S05]  /*00b0*/  EXIT ;  /* 0x000000000000794d */ /* 0x000fea0003800000 */
.L_x_0:
[----:B------:R-:W-:-:S00]  /*00c0*/  BRA `(.L_x_0) ;  /* 0xfffffffc00fc7947 */ /* 0x000fc0000383ffff */
[----:B------:R-:W-:-:S00]  /*00d0*/  NOP ;  /* 0x0000000000007918 */ /* 0x000fc00000000000 */
        /* <DEDUP_REMOVED lines=10> */
.L_x_2:


//--------------------- .text._Z7ReversePiS_      --------------------------
	.section	.text._Z7ReversePiS_,"ax",@progbits
	.align	128
        .global         _Z7ReversePiS_
        .type           _Z7ReversePiS_,@function
        .size           _Z7ReversePiS_,(.L_x_3 - _Z7ReversePiS_)
        .other          _Z7ReversePiS_,@"STO_CUDA_ENTRY STV_DEFAULT"
_Z7ReversePiS_:
.text._Z7ReversePiS_:
[----:B------:R-:W-:Y:S08]  /*0000*/  LDC R1, c[0x0][0x37c] ;  /* 0x0000df00ff017b82 */ /* 0x000ff00000000800 */
[----:B------:R-:W0:Y:S01]  /*0010*/  LDC.64 R4, c[0x0][0x380] ;  /* 0x0000e000ff047b82 */ /* 0x000e220000000a00 */
[----:B------:R-:W0:Y:S02]  /*0020*/  LDCU.64 UR4, c[0x0][0x358] ;  /* 0x00006b00ff0477ac */ /* 0x000e240008000a00 */
[----:B0-----:R-:W2:Y:S05]  /*0030*/  LDG.E R7, desc[UR4][R4.64+0x24] ;  /* 0x0000240404077981 */ /* 0x001eaa000c1e1900 */
[----:B------:R-:W2:Y:S02]  /*0040*/  LDC.64 R2, c[0x0][0x388] ;  /* 0x0000e200ff027b82 */ /* 0x000ea40000000a00 */
[----:B--2---:R0:W-:Y:S04]  /*0050*/  STG.E desc[UR4][R2.64], R7 ;  /* 0x0000000702007986 */ /* 0x0041e8000c101904 */
[----:B------:R-:W2:Y:S04]  /*0060*/  LDG.E R9, desc[UR4][R4.64+0x20] ;  /* 0x0000200404097981 */ /* 0x000ea8000c1e1900 */
[----:B--2---:R1:W-:Y:S04]  /*0070*/  STG.E desc[UR4][R2.64+0x4], R9 ;  /* 0x0000040902007986 */ /* 0x0043e8000c101904 */
[----:B------:R-:W2:Y:S04]  /*0080*/  LDG.E R11, desc[UR4][R4.64+0x1c] ;  /* 0x00001c04040b7981 */ /* 0x000ea8000c1e1900 */
[----:B--2---:R2:W-:Y:S04]  /*0090*/  STG.E desc[UR4][R2.64+0x8], R11 ;  /* 0x0000080b02007986 */ /* 0x0045e8000c101904 */
[----:B------:R-:W3:Y:S04]  /*00a0*/  LDG.E R13, desc[UR4][R4.64+0x18] ;  /* 0x00001804040d7981 */ /* 0x000ee8000c1e1900 */
[----:B---3--:R3:W-:Y:S04]  /*00b0*/  STG.E desc[UR4][R2.64+0xc], R13 ;  /* 0x00000c0d02007986 */ /* 0x0087e8000c101904 */
[----:B------:R-:W4:Y:S04]  /*00c0*/  LDG.E R15, desc[UR4][R4.64+0x14] ;  /* 0x00001404040f7981 */ /* 0x000f28000c1e1900 */
[----:B----4-:R-:W-:Y:S04]  /*00d0*/  STG.E desc[UR4][R2.64+0x10], R15 ;  /* 0x0000100f02007986 */ /* 0x010fe8000c101904 */
[----:B------:R-:W4:Y:S04]  /*00e0*/  LDG.E R17, desc[UR4][R4.64+0x10] ;  /* 0x0000100404117981 */ /* 0x000f28000c1e1900 */
[----:B----4-:R-:W-:Y:S04]  /*00f0*/  STG.E desc[UR4][R2.64+0x14], R17 ;  /* 0x0000141102007986 */ /* 0x010fe8000c101904 */
[----:B0-----:R-:W4:Y:S04]  /*0100*/  LDG.E R7, desc[UR4][R4.64+0xc] ;  /* 0x00000c0404077981 */ /* 0x001f28000c1e1900 */
[----:B----4-:R-:W-:Y:S04]  /*0110*/  STG.E desc[UR4][R2.64+0x18], R7 ;  /* 0x0000180702007986 */ /* 0x010fe8000c101904 */
[----:B-1----:R-:W4:Y:S04]  /*0120*/  LDG.E R9, desc[UR4][R4.64+0x8] ;  /* 0x0000080404097981 */ /* 0x002f28000c1e1900 */
[----:B----4-:R-:W-:Y:S04]  /*0130*/  STG.E desc[UR4][R2.64+0x1c], R9 ;  /* 0x00001c0902007986 */ /* 0x010fe8000c101904 */
[----:B--2---:R-:W2:Y:S04]  /*0140*/  LDG.E R11, desc[UR4][R4.64+0x4] ;  /* 0x00000404040b7981 */ /* 0x004ea8000c1e1900 */
[----:B--2---:R-:W-:Y:S04]  /*0150*/  STG.E desc[UR4][R2.64+0x20], R11 ;  /* 0x0000200b02007986 */ /* 0x004fe8000c101904 */
[----:B---3--:R-:W2:Y:S04]  /*0160*/  LDG.E R13, desc[UR4][R4.64] ;  /* 0x00000004040d7981 */ /* 0x008ea8000c1e1900 */
[----:B--2---:R-:W-:Y:S01]  /*0170*/  STG.E desc[UR4][R2.64+0x24], R13 ;  /* 0x0000240d02007986 */ /* 0x004fe2000c101904 */
[----:B------:R-:W-:Y:S05]  /*0180*/  EXIT ;  /* 0x000000000000794d */ /* 0x000fea0003800000 */
.L_x_1:
        /* <DEDUP_REMOVED lines=15> */
.L_x_3:


//--------------------- .nv.shared.reserved.0     --------------------------
	.section	.nv.shared.reserved.0,"aw",@nobits
	.weak		__nv_reservedSMEM_offset_0_alias
	.size		__nv_reservedSMEM_offset_0_alias, 0, 64
	.other		__nv_reservedSMEM_offset_0_alias,@"STO_CUDA_RESERVED_SHARED STV_DEFAULT"
__nv_reservedSMEM_offset_0_alias:
	.zero		0
	.zero		64


//--------------------- .nv.constant0._Z8Reverse2PiS_ --------------------------
	.section	.nv.constant0._Z8Reverse2PiS_,"a",@progbits
	.sectionflags	@""
	.align	4
.nv.constant0._Z8Reverse2PiS_:
	.zero		912


//--------------------- .nv.constant0._Z7ReversePiS_ --------------------------
	.section	.nv.constant0._Z7ReversePiS_,"a",@progbits
	.sectionflags	@""
	.align	4
.nv.constant0._Z7ReversePiS_:
	.zero		912


//--------------------- SYMBOLS --------------------------

	.type		.nv.reservedSmem.offset0,@object
	.size		.nv.reservedSmem.offset0,0x4
